	.headerflags	@"EF_CUDA_TEXMODE_UNIFIED EF_CUDA_64BIT_ADDRESS EF_CUDA_ACCELERATORS EF_CUDA_SM90 EF_CUDA_VIRTUAL_SM(EF_CUDA_SM90)"
	.elftype	@"ET_EXEC"


//--------------------- .nv.info                  --------------------------
	.section	.nv.info,"",@"SHT_CUDA_INFO"
	.align	4


	//----- nvinfo : EIATTR_REGCOUNT
	.align		4
        /*0000*/ 	.byte	0x04, 0x2f
        /*0002*/ 	.short	(.L_3 - .L_2)
	.align		4
.L_2:
        /*0004*/ 	.word	index@(triton_poi_fused__native_batch_norm_legit_no_training_add_convolution_relu_20)
        /*0008*/ 	.word	0x00000018


	//----- nvinfo : EIATTR_MIN_STACK_SIZE
	.align		4
.L_3:
        /*000c*/ 	.byte	0x04, 0x12
        /*000e*/ 	.short	(.L_5 - .L_4)
	.align		4
.L_4:
        /*0010*/ 	.word	index@(triton_poi_fused__native_batch_norm_legit_no_training_add_convolution_relu_20)
        /*0014*/ 	.word	0x00000000


	//----- nvinfo : EIATTR_FRAME_SIZE
	.align		4
.L_5:
        /*0018*/ 	.byte	0x04, 0x11
        /*001a*/ 	.short	(.L_7 - .L_6)
	.align		4
.L_6:
        /*001c*/ 	.word	index@(triton_poi_fused__native_batch_norm_legit_no_training_add_convolution_relu_20)
        /*0020*/ 	.word	0x00000000


	//----- nvinfo : EIATTR_MIN_STACK_SIZE
	.align		4
.L_7:
        /*0024*/ 	.byte	0x04, 0x12
        /*0026*/ 	.short	(.L_9 - .L_8)
	.align		4
.L_8:
        /*0028*/ 	.word	index@(triton_poi_fused__native_batch_norm_legit_no_training_add_convolution_relu_20)
        /*002c*/ 	.word	0x00000000
.L_9:


//--------------------- .nv.info.triton_poi_fused__native_batch_norm_legit_no_training_add_convolution_relu_20 --------------------------
	.section	.nv.info.triton_poi_fused__native_batch_norm_legit_no_training_add_convolution_relu_20,"",@"SHT_CUDA_INFO"
	.sectionflags	@""
	.align	4


	//----- nvinfo : EIATTR_CUDA_API_VERSION
	.align		4
        /*0000*/ 	.byte	0x04, 0x37
        /*0002*/ 	.short	(.L_11 - .L_10)
.L_10:
        /*0004*/ 	.word	0x0000007c


	//----- nvinfo : EIATTR_KPARAM_INFO
	.align		4
.L_11:
        /*0008*/ 	.byte	0x04, 0x17
        /*000a*/ 	.short	(.L_13 - .L_12)
.L_12:
        /*000c*/ 	.word	0x00000000
        /*0010*/ 	.short	0x0008
        /*0012*/ 	.short	0x0040
        /*0014*/ 	.byte	0x00, 0xf0, 0x11, 0x00


	//----- nvinfo : EIATTR_KPARAM_INFO
	.align		4
.L_13:
        /*0018*/ 	.byte	0x04, 0x17
        /*001a*/ 	.short	(.L_15 - .L_14)
.L_14:
        /*001c*/ 	.word	0x00000000
        /*0020*/ 	.short	0x0007
        /*0022*/ 	.short	0x0038
        /*0024*/ 	.byte	0x00, 0xf4, 0x21, 0x00


	//----- nvinfo : EIATTR_KPARAM_INFO
	.align		4
.L_15:
        /*0028*/ 	.byte	0x04, 0x17
        /*002a*/ 	.short	(.L_17 - .L_16)
.L_16:
        /*002c*/ 	.word	0x00000000
        /*0030*/ 	.short	0x0006
        /*0032*/ 	.short	0x0030
        /*0034*/ 	.byte	0x00, 0xf4, 0x21, 0x00


	//----- nvinfo : EIATTR_KPARAM_INFO
	.align		4
.L_17:
        /*0038*/ 	.byte	0x04, 0x17
        /*003a*/ 	.short	(.L_19 - .L_18)
.L_18:
        /*003c*/ 	.word	0x00000000
        /*0040*/ 	.short	0x0005
        /*0042*/ 	.short	0x0028
        /*0044*/ 	.byte	0x00, 0xf4, 0x21, 0x00


	//----- nvinfo : EIATTR_KPARAM_INFO
	.align		4
.L_19:
        /*0048*/ 	.byte	0x04, 0x17
        /*004a*/ 	.short	(.L_21 - .L_20)
.L_20:
        /*004c*/ 	.word	0x00000000
        /*0050*/ 	.short	0x0004
        /*0052*/ 	.short	0x0020
        /*0054*/ 	.byte	0x00, 0xf4, 0x21, 0x00


	//----- nvinfo : EIATTR_KPARAM_INFO
	.align		4
.L_21:
        /*0058*/ 	.byte	0x04, 0x17
        /*005a*/ 	.short	(.L_23 - .L_22)
.L_22:
        /*005c*/ 	.word	0x00000000
        /*0060*/ 	.short	0x0003
        /*0062*/ 	.short	0x0018
        /*0064*/ 	.byte	0x00, 0xf4, 0x21, 0x00


	//----- nvinfo : EIATTR_KPARAM_INFO
	.align		4
.L_23:
        /*0068*/ 	.byte	0x04, 0x17
        /*006a*/ 	.short	(.L_25 - .L_24)
.L_24:
        /*006c*/ 	.word	0x00000000
        /*0070*/ 	.short	0x0002
        /*0072*/ 	.short	0x0010
        /*0074*/ 	.byte	0x00, 0xf4, 0x21, 0x00


	//----- nvinfo : EIATTR_KPARAM_INFO
	.align		4
.L_25:
        /*0078*/ 	.byte	0x04, 0x17
        /*007a*/ 	.short	(.L_27 - .L_26)
.L_26:
        /*007c*/ 	.word	0x00000000
        /*0080*/ 	.short	0x0001
        /*0082*/ 	.short	0x0008
        /*0084*/ 	.byte	0x00, 0xf4, 0x21, 0x00


	//----- nvinfo : EIATTR_KPARAM_INFO
	.align		4
.L_27:
        /*0088*/ 	.byte	0x04, 0x17
        /*008a*/ 	.short	(.L_29 - .L_28)
.L_28:
        /*008c*/ 	.word	0x00000000
        /*0090*/ 	.short	0x0000
        /*0092*/ 	.short	0x0000
        /*0094*/ 	.byte	0x00, 0xf4, 0x21, 0x00


	//----- nvinfo : EIATTR_SPARSE_MMA_MASK
	.align		4
.L_29:
        /*0098*/ 	.byte	0x03, 0x50
        /*009a*/ 	.short	0x0000


	//----- nvinfo : EIATTR_MAXREG_COUNT
	.align		4
        /*009c*/ 	.byte	0x03, 0x1b
        /*009e*/ 	.short	0x00ff


	//----- nvinfo : EIATTR_EXIT_INSTR_OFFSETS
	.align		4
        /*00a0*/ 	.byte	0x04, 0x1c
        /*00a2*/ 	.short	(.L_31 - .L_30)


	//   ....[0]....
.L_30:
        /*00a4*/ 	.word	0x00000480


	//----- nvinfo : EIATTR_REQNTID
	.align		4
.L_31:
        /*00a8*/ 	.byte	0x04, 0x10
        /*00aa*/ 	.short	(.L_33 - .L_32)
.L_32:
        /*00ac*/ 	.word	0x00000080
        /*00b0*/ 	.word	0x00000001
        /*00b4*/ 	.word	0x00000001


	//----- nvinfo : EIATTR_CBANK_PARAM_SIZE
	.align		4
.L_33:
        /*00b8*/ 	.byte	0x03, 0x19
        /*00ba*/ 	.short	0x0044


	//----- nvinfo : EIATTR_PARAM_CBANK
	.align		4
        /*00bc*/ 	.byte	0x04, 0x0a
        /*00be*/ 	.short	(.L_35 - .L_34)
	.align		4
.L_34:
        /*00c0*/ 	.word	index@(.nv.constant0.triton_poi_fused__native_batch_norm_legit_no_training_add_convolution_relu_20)
        /*00c4*/ 	.short	0x0210
        /*00c6*/ 	.short	0x0044


	//----- nvinfo : EIATTR_SW_WAR
	.align		4
.L_35:
        /*00c8*/ 	.byte	0x04, 0x36
        /*00ca*/ 	.short	(.L_37 - .L_36)
.L_36:
        /*00cc*/ 	.word	0x00000008
.L_37:


//--------------------- .nv.callgraph             --------------------------
	.section	.nv.callgraph,"",@"SHT_CUDA_CALLGRAPH"
	.align	4
	.sectionentsize	8
	.align		4
        /*0000*/ 	.word	0x00000000
	.align		4
        /*0004*/ 	.word	0xffffffff
	.align		4
        /*0008*/ 	.word	0x00000000
	.align		4
        /*000c*/ 	.word	0xfffffffe
	.align		4
        /*0010*/ 	.word	0x00000000
	.align		4
        /*0014*/ 	.word	0xfffffffd
	.align		4
        /*0018*/ 	.word	0x00000000
	.align		4
        /*001c*/ 	.word	0xfffffffc


//--------------------- .nv.constant4             --------------------------
	.section	.nv.constant4,"a",@progbits
	.align	8
	.align		8
.nv.constant4:
        /*0000*/ 	.dword	_$_str
	.align		8
        /*0008*/ 	.dword	_$_str_$_2


//--------------------- .text.triton_poi_fused__native_batch_norm_legit_no_training_add_convolution_relu_20 --------------------------
	.section	.text.triton_poi_fused__native_batch_norm_legit_no_training_add_convolution_relu_20,"ax",@progbits
	.align	128
        .global         triton_poi_fused__native_batch_norm_legit_no_training_add_convolution_relu_20
        .type           triton_poi_fused__native_batch_norm_legit_no_training_add_convolution_relu_20,@function
        .size           triton_poi_fused__native_batch_norm_legit_no_training_add_convolution_relu_20,(.L_x_1 - triton_poi_fused__native_batch_norm_legit_no_training_add_convolution_relu_20)
        .other          triton_poi_fused__native_batch_norm_legit_no_training_add_convolution_relu_20,@"STO_CUDA_ENTRY STV_DEFAULT"
triton_poi_fused__native_batch_norm_legit_no_training_add_convolution_relu_20:
.text.triton_poi_fused__native_batch_norm_legit_no_training_add_convolution_relu_20:
[----:B------:R-:W-:Y:S01]  /*0000*/  LDC R1, c[0x0][0x28] ;  /* 0x00000a00ff017b82 */ /* 0x000fe20000000800 */
[----:B------:R-:W1:Y:S07]  /*0010*/  S2R R0, SR_TID.X ;  /* 0x0000000000007919 */ /* 0x000e6e0000002100 */
[----:B------:R-:W2:Y:S01]  /*0020*/  LDC.64 R8, c[0x0][0x228] ;  /* 0x00008a00ff087b82 */ /* 0x000ea20000000a00 */
[----:B------:R-:W-:Y:S01]  /*0030*/  ULDC.64 UR4, c[0x0][0x208] ;  /* 0x0000820000047ab9 */ /* 0x000fe20000000a00 */
[----:B------:R-:W3:Y:S06]  /*0040*/  S2R R5, SR_CTAID.X ;  /* 0x0000000000057919 */ /* 0x000eec0000002500 */
[----:B------:R-:W4:Y:S08]  /*0050*/  LDC.64 R10, c[0x0][0x218] ;  /* 0x00008600ff0a7b82 */ /* 0x000f300000000a00 */
[----:B------:R-:W5:Y:S08]  /*0060*/  LDC.64 R18, c[0x0][0x230] ;  /* 0x00008c00ff127b82 */ /* 0x000f700000000a00 */
[----:B------:R-:W5:Y:S01]  /*0070*/  LDC.64 R16, c[0x0][0x238] ;  /* 0x00008e00ff107b82 */ /* 0x000f620000000a00 */
[----:B-1----:R-:W-:-:S07]  /*0080*/  SHF.L.U32 R0, R0, 0x1, RZ ;  /* 0x0000000100007819 */ /* 0x002fce00000006ff */
[----:B------:R-:W1:Y:S01]  /*0090*/  LDC.64 R12, c[0x0][0x240] ;  /* 0x00009000ff0c7b82 */ /* 0x000e620000000a00 */
[----:B---3--:R-:W-:Y:S02]  /*00a0*/  SHF.R.S32.HI R3, RZ, 0x17, R5 ;  /* 0x00000017ff037819 */ /* 0x008fe40000011405 */
[----:B------:R-:W-:Y:S02]  /*00b0*/  LOP3.LUT R0, R0, 0xfe, RZ, 0xc0, !PT ;  /* 0x000000fe00007812 */ /* 0x000fe400078ec0ff */
[----:B------:R-:W-:Y:S02]  /*00c0*/  SGXT R3, R3, 0x1 ;  /* 0x000000010303781a */ /* 0x000fe40000000200 */
[----:B------:R-:W-:Y:S02]  /*00d0*/  LEA R0, R5, R0, 0x8 ;  /* 0x0000000005007211 */ /* 0x000fe400078e40ff */
[----:B------:R-:W3:Y:S02]  /*00e0*/  LDC.64 R4, c[0x0][0x220] ;  /* 0x00008800ff047b82 */ /* 0x000ee40000000a00 */
[----:B------:R-:W-:-:S04]  /*00f0*/  LEA.HI R3, R3, R0, RZ, 0x7 ;  /* 0x0000000003037211 */ /* 0x000fc800078f38ff */
[----:B------:R-:W-:-:S04]  /*0100*/  LOP3.LUT R3, R3, 0xffffff80, RZ, 0xc0, !PT ;  /* 0xffffff8003037812 */ /* 0x000fc800078ec0ff */
[----:B------:R-:W-:Y:S02]  /*0110*/  IADD3 R14, R0, -R3, RZ ;  /* 0x80000003000e7210 */ /* 0x000fe40007ffe0ff */
[----:B------:R-:W1:Y:S03]  /*0120*/  LDC.64 R2, c[0x0][0x210] ;  /* 0x00008400ff027b82 */ /* 0x000e660000000a00 */
[----:B--2---:R-:W-:-:S06]  /*0130*/  IMAD.WIDE R8, R14, 0x4, R8 ;  /* 0x000000040e087825 */ /* 0x004fcc00078e0208 */
[----:B------:R-:W2:Y:S01]  /*0140*/  LDG.E.EL.64 R8, desc[UR4][R8.64] ;  /* 0x0000000408087981 */ /* 0x000ea2000c2e1b00 */
[----:B----4-:R-:W-:-:S04]  /*0150*/  IMAD.WIDE R10, R14, 0x4, R10 ;  /* 0x000000040e0a7825 */ /* 0x010fc800078e020a */
[C---:B---3--:R-:W-:Y:S02]  /*0160*/  IMAD.WIDE R4, R14.reuse, 0x4, R4 ;  /* 0x000000040e047825 */ /* 0x048fe400078e0204 */
[----:B------:R-:W3:Y:S02]  /*0170*/  LDG.E.EL.64 R10, desc[UR4][R10.64] ;  /* 0x000000040a0a7981 */ /* 0x000ee4000c2e1b00 */
[----:B-----5:R-:W-:Y:S02]  /*0180*/  IMAD.WIDE R18, R14, 0x4, R18 ;  /* 0x000000040e127825 */ /* 0x020fe400078e0212 */
[----:B------:R-:W4:Y:S02]  /*0190*/  LDG.E.EL.64 R4, desc[UR4][R4.64] ;  /* 0x0000000404047981 */ /* 0x000f24000c2e1b00 */
[----:B01----:R-:W-:-:S05]  /*01a0*/  IMAD.WIDE R2, R0, 0x4, R2 ;  /* 0x0000000400027825 */ /* 0x003fca00078e0202 */
[----:B------:R-:W3:Y:S01]  /*01b0*/  LDG.E.64 R6, desc[UR4][R2.64] ;  /* 0x0000000402067981 */ /* 0x000ee2000c1e1b00 */
[----:B------:R-:W-:-:S04]  /*01c0*/  IMAD.WIDE R14, R14, 0x4, R16 ;  /* 0x000000040e0e7825 */ /* 0x000fc800078e0210 */
[----:B------:R-:W-:Y:S02]  /*01d0*/  IMAD.WIDE R16, R0, 0x4, R12 ;  /* 0x0000000400107825 */ /* 0x000fe400078e020c */
[----:B------:R0:W5:Y:S04]  /*01e0*/  LDG.E.EL.64 R12, desc[UR4][R18.64] ;  /* 0x00000004120c7981 */ /* 0x000168000c2e1b00 */
[----:B------:R-:W5:Y:S04]  /*01f0*/  LDG.E.EL.64 R14, desc[UR4][R14.64] ;  /* 0x000000040e0e7981 */ /* 0x000f68000c2e1b00 */
[----:B------:R-:W4:Y:S01]  /*0200*/  LDG.E.64 R16, desc[UR4][R16.64] ;  /* 0x0000000410107981 */ /* 0x000f22000c1e1b00 */
[----:B0-----:R-:W-:Y:S01]  /*0210*/  HFMA2.MMA R18, -RZ, RZ, 1.625, 0 ;  /* 0x3e800000ff127435 */ /* 0x001fe200000001ff */
[----:B--2---:R-:W-:Y:S01]  /*0220*/  FADD R8, R8, 0.0010000000474974513054 ;  /* 0x3a83126f08087421 */ /* 0x004fe20000000000 */
[----:B------:R-:W-:-:S03]  /*0230*/  FADD R9, R9, 0.0010000000474974513054 ;  /* 0x3a83126f09097421 */ /* 0x000fc60000000000 */
[----:B------:R-:W0:Y:S08]  /*0240*/  MUFU.SQRT R20, R8 ;  /* 0x0000000800147308 */ /* 0x000e300000002000 */
[----:B------:R1:W2:Y:S01]  /*0250*/  MUFU.SQRT R21, R9 ;  /* 0x0000000900157308 */ /* 0x0002a20000002000 */
[C---:B0-----:R-:W-:Y:S02]  /*0260*/  FSETP.GT.AND P0, PT, R20.reuse, 8.50705917302346158658e+37, PT ;  /* 0x7e8000001400780b */ /* 0x041fe40003f04000 */
[----:B------:R-:W-:Y:S01]  /*0270*/  FSETP.GEU.AND P2, PT, R20, 1.175494350822287508e-38, PT ;  /* 0x008000001400780b */ /* 0x000fe20003f4e000 */
[----:B-1----:R-:W0:Y:S01]  /*0280*/  LDC.64 R8, c[0x0][0x248] ;  /* 0x00009200ff087b82 */ /* 0x002e220000000a00 */
[----:B--2---:R-:W-:-:S02]  /*0290*/  FSETP.GT.AND P1, PT, R21, 8.50705917302346158658e+37, PT ;  /* 0x7e8000001500780b */ /* 0x004fc40003f24000 */
[----:B------:R-:W-:-:S07]  /*02a0*/  FSETP.GEU.AND P3, PT, R21, 1.175494350822287508e-38, PT ;  /* 0x008000001500780b */ /* 0x000fce0003f6e000 */
[----:B------:R-:W-:-:S04]  /*02b0*/  @P0 FMUL R20, R20, 0.25 ;  /* 0x3e80000014140820 */ /* 0x000fc80000400000 */
[----:B------:R-:W-:Y:S01]  /*02c0*/  @!P2 FMUL R20, R20, 16777216 ;  /* 0x4b8000001414a820 */ /* 0x000fe20000400000 */
[----:B------:R-:W-:-:S04]  /*02d0*/  @P1 FMUL R21, R21, 0.25 ;  /* 0x3e80000015151820 */ /* 0x000fc80000400000 */
[----:B------:R-:W-:Y:S01]  /*02e0*/  @!P3 FMUL R21, R21, 16777216 ;  /* 0x4b8000001515b820 */ /* 0x000fe20000400000 */
[----:B------:R-:W1:Y:S01]  /*02f0*/  MUFU.RCP R20, R20 ;  /* 0x0000001400147308 */ /* 0x000e620000001000 */
[----:B------:R-:W-:-:S07]  /*0300*/  FSEL R19, R18, 1, P0 ;  /* 0x3f80000012137808 */ /* 0x000fce0000000000 */
[----:B------:R-:W2:Y:S01]  /*0310*/  MUFU.RCP R21, R21 ;  /* 0x0000001500157308 */ /* 0x000ea20000001000 */
[----:B------:R-:W-:Y:S01]  /*0320*/  FSEL R18, R18, 1, P1 ;  /* 0x3f80000012127808 */ /* 0x000fe20000800000 */
[----:B------:R-:W-:Y:S01]  /*0330*/  @!P2 FMUL R19, R19, 16777216 ;  /* 0x4b8000001313a820 */ /* 0x000fe20000400000 */
[----:B---3--:R-:W-:Y:S01]  /*0340*/  FADD R6, R6, R10 ;  /* 0x0000000a06067221 */ /* 0x008fe20000000000 */
[----:B------:R-:W-:Y:S02]  /*0350*/  FADD R7, R7, R11 ;  /* 0x0000000b07077221 */ /* 0x000fe40000000000 */
[----:B------:R-:W-:Y:S01]  /*0360*/  @!P3 FMUL R18, R18, 16777216 ;  /* 0x4b8000001212b820 */ /* 0x000fe20000400000 */
[----:B-1----:R-:W-:Y:S01]  /*0370*/  FMUL R19, R20, R19 ;  /* 0x0000001314137220 */ /* 0x002fe20000400000 */
[----:B----4-:R-:W-:Y:S01]  /*0380*/  FADD R4, -R4, R6 ;  /* 0x0000000604047221 */ /* 0x010fe20000000100 */
[----:B------:R-:W-:-:S03]  /*0390*/  FADD R5, -R5, R7 ;  /* 0x0000000705057221 */ /* 0x000fc60000000100 */
[----:B------:R-:W-:Y:S01]  /*03a0*/  FMUL R19, R4, R19 ;  /* 0x0000001304137220 */ /* 0x000fe20000400000 */
[----:B--2---:R-:W-:-:S03]  /*03b0*/  FMUL R18, R21, R18 ;  /* 0x0000001215127220 */ /* 0x004fc60000400000 */
[----:B-----5:R-:W-:Y:S01]  /*03c0*/  FFMA R19, R12, R19, R14 ;  /* 0x000000130c137223 */ /* 0x020fe2000000000e */
[----:B------:R-:W-:-:S04]  /*03d0*/  FMUL R18, R5, R18 ;  /* 0x0000001205127220 */ /* 0x000fc80000400000 */
[----:B------:R-:W-:Y:S01]  /*03e0*/  FFMA R18, R13, R18, R15 ;  /* 0x000000120d127223 */ /* 0x000fe2000000000f */
[----:B------:R-:W-:Y:S01]  /*03f0*/  FSETP.GEU.AND P0, PT, R19, -R16, PT ;  /* 0x800000101300720b */ /* 0x000fe20003f0e000 */
[----:B------:R-:W-:Y:S02]  /*0400*/  FADD R16, R16, R19 ;  /* 0x0000001310107221 */ /* 0x000fe40000000000 */
[----:B------:R-:W-:Y:S01]  /*0410*/  FADD R4, R17, R18 ;  /* 0x0000001211047221 */ /* 0x000fe20000000000 */
[----:B------:R-:W-:Y:S01]  /*0420*/  FSETP.GEU.AND P1, PT, R18, -R17, PT ;  /* 0x800000111200720b */ /* 0x000fe20003f2e000 */
[----:B0-----:R-:W-:Y:S01]  /*0430*/  IMAD.WIDE R8, R0, 0x4, R8 ;  /* 0x0000000400087825 */ /* 0x001fe200078e0208 */
[----:B------:R-:W-:Y:S02]  /*0440*/  FSEL R16, R16, RZ, P0 ;  /* 0x000000ff10107208 */ /* 0x000fe40000000000 */
[----:B------:R-:W-:Y:S01]  /*0450*/  FSEL R17, R4, RZ, P1 ;  /* 0x000000ff04117208 */ /* 0x000fe20000800000 */
[----:B------:R-:W-:Y:S04]  /*0460*/  STG.E.64 desc[UR4][R2.64], R6 ;  /* 0x0000000602007986 */ /* 0x000fe8000c101b04 */
[----:B------:R-:W-:Y:S01]  /*0470*/  STG.E.64 desc[UR4][R8.64], R16 ;  /* 0x0000001008007986 */ /* 0x000fe2000c101b04 */
[----:B------:R-:W-:Y:S05]  /*0480*/  EXIT ;  /* 0x000000000000794d */ /* 0x000fea0003800000 */
.L_x_0:
[----:B------:R-:W-:-:S00]  /*0490*/  BRA `(.L_x_0) ;  /* 0xfffffffc00fc7947 */ /* 0x000fc0000383ffff */
[----:B------:R-:W-:-:S00]  /*04a0*/  NOP ;  /* 0x0000000000007918 */ /* 0x000fc00000000000 */
        /* <DEDUP_REMOVED lines=13> */
.L_x_1:


//--------------------- .nv.global.init           --------------------------
	.section	.nv.global.init,"aw",@progbits
.nv.global.init:
	.type		_$_str,@object
	.size		_$_str,(_$_str_$_2 - _$_str)
_$_str:
        /*0000*/ 	.byte	0x5f, 0x5f, 0x43, 0x55, 0x44, 0x41, 0x5f, 0x46, 0x54, 0x5a, 0x00
	.type		_$_str_$_2,@object
	.size		_$_str_$_2,(.L_1 - _$_str_$_2)
_$_str_$_2:
        /*000b*/ 	.byte	0x5f, 0x5f, 0x43, 0x55, 0x44, 0x41, 0x5f, 0x50, 0x52, 0x45, 0x43, 0x5f, 0x53, 0x51, 0x52, 0x54
        /*001b*/ 	.byte	0x00
.L_1:


//--------------------- .nv.constant0.triton_poi_fused__native_batch_norm_legit_no_training_add_convolution_relu_20 --------------------------
	.section	.nv.constant0.triton_poi_fused__native_batch_norm_legit_no_training_add_convolution_relu_20,"a",@progbits
	.sectionflags	@""
	.align	4
.nv.constant0.triton_poi_fused__native_batch_norm_legit_no_training_add_convolution_relu_20:
	.zero		596
